	.headerflags	@"EF_CUDA_TEXMODE_UNIFIED EF_CUDA_64BIT_ADDRESS EF_CUDA_ACCELERATORS EF_CUDA_SM90 EF_CUDA_VIRTUAL_SM(EF_CUDA_SM90)"
	.elftype	@"ET_EXEC"


//--------------------- .nv.info                  --------------------------
	.section	.nv.info,"",@"SHT_CUDA_INFO"
	.align	4


	//----- nvinfo : EIATTR_REGCOUNT
	.align		4
        /*0000*/ 	.byte	0x04, 0x2f
        /*0002*/ 	.short	(.L_1 - .L_0)
	.align		4
.L_0:
        /*0004*/ 	.word	index@(triton_poi_fused_convolution_div_max_pool2d_with_indices_relu_sub_10)
        /*0008*/ 	.word	0x00000012


	//----- nvinfo : EIATTR_MIN_STACK_SIZE
	.align		4
.L_1:
        /*000c*/ 	.byte	0x04, 0x12
        /*000e*/ 	.short	(.L_3 - .L_2)
	.align		4
.L_2:
        /*0010*/ 	.word	index@(triton_poi_fused_convolution_div_max_pool2d_with_indices_relu_sub_10)
        /*0014*/ 	.word	0x00000000


	//----- nvinfo : EIATTR_FRAME_SIZE
	.align		4
.L_3:
        /*0018*/ 	.byte	0x04, 0x11
        /*001a*/ 	.short	(.L_5 - .L_4)
	.align		4
.L_4:
        /*001c*/ 	.word	index@(triton_poi_fused_convolution_div_max_pool2d_with_indices_relu_sub_10)
        /*0020*/ 	.word	0x00000000


	//----- nvinfo : EIATTR_MIN_STACK_SIZE
	.align		4
.L_5:
        /*0024*/ 	.byte	0x04, 0x12
        /*0026*/ 	.short	(.L_7 - .L_6)
	.align		4
.L_6:
        /*0028*/ 	.word	index@(triton_poi_fused_convolution_div_max_pool2d_with_indices_relu_sub_10)
        /*002c*/ 	.word	0x00000000
.L_7:


//--------------------- .nv.info.triton_poi_fused_convolution_div_max_pool2d_with_indices_relu_sub_10 --------------------------
	.section	.nv.info.triton_poi_fused_convolution_div_max_pool2d_with_indices_relu_sub_10,"",@"SHT_CUDA_INFO"
	.sectionflags	@""
	.align	4


	//----- nvinfo : EIATTR_CUDA_API_VERSION
	.align		4
        /*0000*/ 	.byte	0x04, 0x37
        /*0002*/ 	.short	(.L_9 - .L_8)
.L_8:
        /*0004*/ 	.word	0x0000007c


	//----- nvinfo : EIATTR_KPARAM_INFO
	.align		4
.L_9:
        /*0008*/ 	.byte	0x04, 0x17
        /*000a*/ 	.short	(.L_11 - .L_10)
.L_10:
        /*000c*/ 	.word	0x00000000
        /*0010*/ 	.short	0x0002
        /*0012*/ 	.short	0x0010
        /*0014*/ 	.byte	0x00, 0xf0, 0x11, 0x00


	//----- nvinfo : EIATTR_KPARAM_INFO
	.align		4
.L_11:
        /*0018*/ 	.byte	0x04, 0x17
        /*001a*/ 	.short	(.L_13 - .L_12)
.L_12:
        /*001c*/ 	.word	0x00000000
        /*0020*/ 	.short	0x0001
        /*0022*/ 	.short	0x0008
        /*0024*/ 	.byte	0x00, 0xf4, 0x21, 0x00


	//----- nvinfo : EIATTR_KPARAM_INFO
	.align		4
.L_13:
        /*0028*/ 	.byte	0x04, 0x17
        /*002a*/ 	.short	(.L_15 - .L_14)
.L_14:
        /*002c*/ 	.word	0x00000000
        /*0030*/ 	.short	0x0000
        /*0032*/ 	.short	0x0000
        /*0034*/ 	.byte	0x00, 0xf4, 0x21, 0x00


	//----- nvinfo : EIATTR_SPARSE_MMA_MASK
	.align		4
.L_15:
        /*0038*/ 	.byte	0x03, 0x50
        /*003a*/ 	.short	0x0000


	//----- nvinfo : EIATTR_MAXREG_COUNT
	.align		4
        /*003c*/ 	.byte	0x03, 0x1b
        /*003e*/ 	.short	0x00ff


	//----- nvinfo : EIATTR_EXIT_INSTR_OFFSETS
	.align		4
        /*0040*/ 	.byte	0x04, 0x1c
        /*0042*/ 	.short	(.L_17 - .L_16)


	//   ....[0]....
.L_16:
        /*0044*/ 	.word	0x000002d0


	//----- nvinfo : EIATTR_REQNTID
	.align		4
.L_17:
        /*0048*/ 	.byte	0x04, 0x10
        /*004a*/ 	.short	(.L_19 - .L_18)
.L_18:
        /*004c*/ 	.word	0x00000080
        /*0050*/ 	.word	0x00000001
        /*0054*/ 	.word	0x00000001


	//----- nvinfo : EIATTR_CBANK_PARAM_SIZE
	.align		4
.L_19:
        /*0058*/ 	.byte	0x03, 0x19
        /*005a*/ 	.short	0x0014


	//----- nvinfo : EIATTR_PARAM_CBANK
	.align		4
        /*005c*/ 	.byte	0x04, 0x0a
        /*005e*/ 	.short	(.L_21 - .L_20)
	.align		4
.L_20:
        /*0060*/ 	.word	index@(.nv.constant0.triton_poi_fused_convolution_div_max_pool2d_with_indices_relu_sub_10)
        /*0064*/ 	.short	0x0210
        /*0066*/ 	.short	0x0014


	//----- nvinfo : EIATTR_SW_WAR
	.align		4
.L_21:
        /*0068*/ 	.byte	0x04, 0x36
        /*006a*/ 	.short	(.L_23 - .L_22)
.L_22:
        /*006c*/ 	.word	0x00000008
.L_23:


//--------------------- .nv.callgraph             --------------------------
	.section	.nv.callgraph,"",@"SHT_CUDA_CALLGRAPH"
	.align	4
	.sectionentsize	8
	.align		4
        /*0000*/ 	.word	0x00000000
	.align		4
        /*0004*/ 	.word	0xffffffff
	.align		4
        /*0008*/ 	.word	0x00000000
	.align		4
        /*000c*/ 	.word	0xfffffffe
	.align		4
        /*0010*/ 	.word	0x00000000
	.align		4
        /*0014*/ 	.word	0xfffffffd
	.align		4
        /*0018*/ 	.word	0x00000000
	.align		4
        /*001c*/ 	.word	0xfffffffc


//--------------------- .text.triton_poi_fused_convolution_div_max_pool2d_with_indices_relu_sub_10 --------------------------
	.section	.text.triton_poi_fused_convolution_div_max_pool2d_with_indices_relu_sub_10,"ax",@progbits
	.align	128
        .global         triton_poi_fused_convolution_div_max_pool2d_with_indices_relu_sub_10
        .type           triton_poi_fused_convolution_div_max_pool2d_with_indices_relu_sub_10,@function
        .size           triton_poi_fused_convolution_div_max_pool2d_with_indices_relu_sub_10,(.L_x_1 - triton_poi_fused_convolution_div_max_pool2d_with_indices_relu_sub_10)
        .other          triton_poi_fused_convolution_div_max_pool2d_with_indices_relu_sub_10,@"STO_CUDA_ENTRY STV_DEFAULT"
triton_poi_fused_convolution_div_max_pool2d_with_indices_relu_sub_10:
.text.triton_poi_fused_convolution_div_max_pool2d_with_indices_relu_sub_10:
[----:B------:R-:W-:Y:S01]  /*0000*/  LDC R1, c[0x0][0x28] ;  /* 0x00000a00ff017b82 */ /* 0x000fe20000000800 */
[----:B------:R-:W1:Y:S07]  /*0010*/  S2R R0, SR_TID.X ;  /* 0x0000000000007919 */ /* 0x000e6e0000002100 */
[----:B------:R-:W2:Y:S01]  /*0020*/  LDC.64 R4, c[0x0][0x218] ;  /* 0x00008600ff047b82 */ /* 0x000ea20000000a00 */
[----:B------:R-:W-:Y:S01]  /*0030*/  ULDC.64 UR4, c[0x0][0x208] ;  /* 0x0000820000047ab9 */ /* 0x000fe20000000a00 */
[----:B------:R-:W3:Y:S06]  /*0040*/  S2R R7, SR_CTAID.X ;  /* 0x0000000000077919 */ /* 0x000eec0000002500 */
[----:B------:R-:W4:Y:S01]  /*0050*/  LDC.64 R2, c[0x0][0x210] ;  /* 0x00008400ff027b82 */ /* 0x000f220000000a00 */
[----:B-1----:R-:W-:Y:S01]  /*0060*/  IMAD.SHL.U32 R0, R0, 0x4, RZ ;  /* 0x0000000400007824 */ /* 0x002fe200078e00ff */
[----:B---3--:R-:W-:-:S04]  /*0070*/  SHF.R.S32.HI R6, RZ, 0x15, R7 ;  /* 0x00000015ff067819 */ /* 0x008fc80000011407 */
[----:B------:R-:W-:-:S05]  /*0080*/  LOP3.LUT R0, R0, 0x1fc, RZ, 0xc0, !PT ;  /* 0x000001fc00007812 */ /* 0x000fca00078ec0ff */
[----:B------:R-:W-:Y:S01]  /*0090*/  IMAD R7, R7, 0x400, R0 ;  /* 0x0000040007077824 */ /* 0x000fe200078e0200 */
[----:B------:R-:W-:-:S03]  /*00a0*/  SGXT R0, R6, 0x1 ;  /* 0x000000010600781a */ /* 0x000fc60000000200 */
[----:B----4-:R-:W-:Y:S01]  /*00b0*/  IMAD.WIDE R2, R7, 0x4, R2 ;  /* 0x0000000407027825 */ /* 0x010fe200078e0202 */
[----:B------:R-:W-:-:S04]  /*00c0*/  LEA.HI R0, R0, R7, RZ, 0x8 ;  /* 0x0000000700007211 */ /* 0x000fc800078f40ff */
[----:B------:R-:W-:Y:S01]  /*00d0*/  LOP3.LUT R0, R0, 0xffffff00, RZ, 0xc0, !PT ;  /* 0xffffff0000007812 */ /* 0x000fe200078ec0ff */
[----:B------:R-:W3:Y:S04]  /*00e0*/  LDG.E.128 R12, desc[UR4][R2.64+0x800] ;  /* 0x00080004020c7981 */ /* 0x000ee8000c1e1d00 */
[----:B------:R-:W-:-:S04]  /*00f0*/  IMAD.IADD R9, R7, 0x1, -R0 ;  /* 0x0000000107097824 */ /* 0x000fc800078e0a00 */
[----:B--2---:R-:W-:Y:S02]  /*0100*/  IMAD.WIDE R4, R9, 0x4, R4 ;  /* 0x0000000409047825 */ /* 0x004fe400078e0204 */
[----:B------:R-:W2:Y:S04]  /*0110*/  LDG.E.128 R8, desc[UR4][R2.64] ;  /* 0x0000000402087981 */ /* 0x000ea8000c1e1d00 */
[----:B------:R-:W3:Y:S02]  /*0120*/  LDG.E.EL.128 R4, desc[UR4][R4.64] ;  /* 0x0000000404047981 */ /* 0x000ee4000c2e1d00 */
[CC--:B---3--:R-:W-:Y:S01]  /*0130*/  FSETP.GEU.AND P6, PT, R12.reuse, -R4.reuse, PT ;  /* 0x800000040c00720b */ /* 0x0c8fe20003fce000 */
[--C-:B------:R-:W-:Y:S01]  /*0140*/  FADD R12, R12, R4.reuse ;  /* 0x000000040c0c7221 */ /* 0x100fe20000000000 */
[C---:B--2---:R-:W-:Y:S01]  /*0150*/  FSETP.GEU.AND P2, PT, R8.reuse, -R4, PT ;  /* 0x800000040800720b */ /* 0x044fe20003f4e000 */
[----:B------:R-:W-:Y:S01]  /*0160*/  FADD R8, R8, R4 ;  /* 0x0000000408087221 */ /* 0x000fe20000000000 */
[----:B------:R-:W-:-:S02]  /*0170*/  FSETP.GEU.AND P5, PT, R13, -R5, PT ;  /* 0x800000050d00720b */ /* 0x000fc40003fae000 */
[----:B------:R-:W-:Y:S01]  /*0180*/  SEL R4, R12, RZ, P6 ;  /* 0x000000ff0c047207 */ /* 0x000fe20003000000 */
[----:B------:R-:W-:Y:S01]  /*0190*/  FADD R13, R13, R5 ;  /* 0x000000050d0d7221 */ /* 0x000fe20000000000 */
[CC--:B------:R-:W-:Y:S01]  /*01a0*/  FSETP.GEU.AND P4, PT, R14.reuse, -R6.reuse, PT ;  /* 0x800000060e00720b */ /* 0x0c0fe20003f8e000 */
[--C-:B------:R-:W-:Y:S01]  /*01b0*/  FADD R14, R14, R6.reuse ;  /* 0x000000060e0e7221 */ /* 0x100fe20000000000 */
[C---:B------:R-:W-:Y:S01]  /*01c0*/  FSETP.GEU.AND P3, PT, R15.reuse, -R7, PT ;  /* 0x800000070f00720b */ /* 0x040fe20003f6e000 */
[----:B------:R-:W-:Y:S01]  /*01d0*/  FADD R15, R15, R7 ;  /* 0x000000070f0f7221 */ /* 0x000fe20000000000 */
[C---:B------:R-:W-:Y:S01]  /*01e0*/  FSETP.GEU.AND P1, PT, R9.reuse, -R5, PT ;  /* 0x800000050900720b */ /* 0x040fe20003f2e000 */
[----:B------:R-:W-:Y:S01]  /*01f0*/  FADD R9, R9, R5 ;  /* 0x0000000509097221 */ /* 0x000fe20000000000 */
[C---:B------:R-:W-:Y:S01]  /*0200*/  FSETP.GEU.AND P0, PT, R10.reuse, -R6, PT ;  /* 0x800000060a00720b */ /* 0x040fe20003f0e000 */
[----:B------:R-:W-:Y:S01]  /*0210*/  FADD R10, R10, R6 ;  /* 0x000000060a0a7221 */ /* 0x000fe20000000000 */
[C---:B------:R-:W-:Y:S01]  /*0220*/  FSETP.GEU.AND P6, PT, R11.reuse, -R7, PT ;  /* 0x800000070b00720b */ /* 0x040fe20003fce000 */
[----:B------:R-:W-:Y:S01]  /*0230*/  FADD R11, R11, R7 ;  /* 0x000000070b0b7221 */ /* 0x000fe20000000000 */
[----:B------:R-:W-:-:S02]  /*0240*/  SEL R5, R13, RZ, P5 ;  /* 0x000000ff0d057207 */ /* 0x000fc40002800000 */
[----:B------:R-:W-:Y:S02]  /*0250*/  SEL R6, R14, RZ, P4 ;  /* 0x000000ff0e067207 */ /* 0x000fe40002000000 */
[----:B------:R-:W-:Y:S02]  /*0260*/  SEL R7, R15, RZ, P3 ;  /* 0x000000ff0f077207 */ /* 0x000fe40001800000 */
[----:B------:R-:W-:Y:S02]  /*0270*/  SEL R8, R8, RZ, P2 ;  /* 0x000000ff08087207 */ /* 0x000fe40001000000 */
[----:B------:R-:W-:Y:S02]  /*0280*/  SEL R9, R9, RZ, P1 ;  /* 0x000000ff09097207 */ /* 0x000fe40000800000 */
[----:B------:R-:W-:Y:S02]  /*0290*/  SEL R10, R10, RZ, P0 ;  /* 0x000000ff0a0a7207 */ /* 0x000fe40000000000 */
[----:B------:R-:W-:Y:S01]  /*02a0*/  SEL R11, R11, RZ, P6 ;  /* 0x000000ff0b0b7207 */ /* 0x000fe20003000000 */
[----:B------:R-:W-:Y:S04]  /*02b0*/  STG.E.128 desc[UR4][R2.64+0x800], R4 ;  /* 0x0008000402007986 */ /* 0x000fe8000c101d04 */
[----:B------:R-:W-:Y:S01]  /*02c0*/  STG.E.128 desc[UR4][R2.64], R8 ;  /* 0x0000000802007986 */ /* 0x000fe2000c101d04 */
[----:B------:R-:W-:Y:S05]  /*02d0*/  EXIT ;  /* 0x000000000000794d */ /* 0x000fea0003800000 */
.L_x_0:
[----:B------:R-:W-:-:S00]  /*02e0*/  BRA `(.L_x_0) ;  /* 0xfffffffc00fc7947 */ /* 0x000fc0000383ffff */
[----:B------:R-:W-:-:S00]  /*02f0*/  NOP ;  /* 0x0000000000007918 */ /* 0x000fc00000000000 */
        /* <DEDUP_REMOVED lines=8> */
.L_x_1:


//--------------------- .nv.constant0.triton_poi_fused_convolution_div_max_pool2d_with_indices_relu_sub_10 --------------------------
	.section	.nv.constant0.triton_poi_fused_convolution_div_max_pool2d_with_indices_relu_sub_10,"a",@progbits
	.sectionflags	@""
	.align	4
.nv.constant0.triton_poi_fused_convolution_div_max_pool2d_with_indices_relu_sub_10:
	.zero		548
